	.headerflags	@"EF_CUDA_TEXMODE_UNIFIED EF_CUDA_64BIT_ADDRESS EF_CUDA_ACCELERATORS EF_CUDA_SM90 EF_CUDA_VIRTUAL_SM(EF_CUDA_SM90)"
	.elftype	@"ET_EXEC"


//--------------------- .nv.info                  --------------------------
	.section	.nv.info,"",@"SHT_CUDA_INFO"
	.align	4


	//----- nvinfo : EIATTR_REGCOUNT
	.align		4
        /*0000*/ 	.byte	0x04, 0x2f
        /*0002*/ 	.short	(.L_3 - .L_2)
	.align		4
.L_2:
        /*0004*/ 	.word	index@(triton_poi_fused__native_batch_norm_legit_no_training_relu_6)
        /*0008*/ 	.word	0x0000001d


	//----- nvinfo : EIATTR_MIN_STACK_SIZE
	.align		4
.L_3:
        /*000c*/ 	.byte	0x04, 0x12
        /*000e*/ 	.short	(.L_5 - .L_4)
	.align		4
.L_4:
        /*0010*/ 	.word	index@(triton_poi_fused__native_batch_norm_legit_no_training_relu_6)
        /*0014*/ 	.word	0x00000000


	//----- nvinfo : EIATTR_FRAME_SIZE
	.align		4
.L_5:
        /*0018*/ 	.byte	0x04, 0x11
        /*001a*/ 	.short	(.L_7 - .L_6)
	.align		4
.L_6:
        /*001c*/ 	.word	index@(triton_poi_fused__native_batch_norm_legit_no_training_relu_6)
        /*0020*/ 	.word	0x00000000


	//----- nvinfo : EIATTR_MIN_STACK_SIZE
	.align		4
.L_7:
        /*0024*/ 	.byte	0x04, 0x12
        /*0026*/ 	.short	(.L_9 - .L_8)
	.align		4
.L_8:
        /*0028*/ 	.word	index@(triton_poi_fused__native_batch_norm_legit_no_training_relu_6)
        /*002c*/ 	.word	0x00000000
.L_9:


//--------------------- .nv.info.triton_poi_fused__native_batch_norm_legit_no_training_relu_6 --------------------------
	.section	.nv.info.triton_poi_fused__native_batch_norm_legit_no_training_relu_6,"",@"SHT_CUDA_INFO"
	.sectionflags	@""
	.align	4


	//----- nvinfo : EIATTR_CUDA_API_VERSION
	.align		4
        /*0000*/ 	.byte	0x04, 0x37
        /*0002*/ 	.short	(.L_11 - .L_10)
.L_10:
        /*0004*/ 	.word	0x0000007c


	//----- nvinfo : EIATTR_KPARAM_INFO
	.align		4
.L_11:
        /*0008*/ 	.byte	0x04, 0x17
        /*000a*/ 	.short	(.L_13 - .L_12)
.L_12:
        /*000c*/ 	.word	0x00000000
        /*0010*/ 	.short	0x0006
        /*0012*/ 	.short	0x0030
        /*0014*/ 	.byte	0x00, 0xf0, 0x11, 0x00


	//----- nvinfo : EIATTR_KPARAM_INFO
	.align		4
.L_13:
        /*0018*/ 	.byte	0x04, 0x17
        /*001a*/ 	.short	(.L_15 - .L_14)
.L_14:
        /*001c*/ 	.word	0x00000000
        /*0020*/ 	.short	0x0005
        /*0022*/ 	.short	0x0028
        /*0024*/ 	.byte	0x00, 0xf4, 0x21, 0x00


	//----- nvinfo : EIATTR_KPARAM_INFO
	.align		4
.L_15:
        /*0028*/ 	.byte	0x04, 0x17
        /*002a*/ 	.short	(.L_17 - .L_16)
.L_16:
        /*002c*/ 	.word	0x00000000
        /*0030*/ 	.short	0x0004
        /*0032*/ 	.short	0x0020
        /*0034*/ 	.byte	0x00, 0xf4, 0x21, 0x00


	//----- nvinfo : EIATTR_KPARAM_INFO
	.align		4
.L_17:
        /*0038*/ 	.byte	0x04, 0x17
        /*003a*/ 	.short	(.L_19 - .L_18)
.L_18:
        /*003c*/ 	.word	0x00000000
        /*0040*/ 	.short	0x0003
        /*0042*/ 	.short	0x0018
        /*0044*/ 	.byte	0x00, 0xf4, 0x21, 0x00


	//----- nvinfo : EIATTR_KPARAM_INFO
	.align		4
.L_19:
        /*0048*/ 	.byte	0x04, 0x17
        /*004a*/ 	.short	(.L_21 - .L_20)
.L_20:
        /*004c*/ 	.word	0x00000000
        /*0050*/ 	.short	0x0002
        /*0052*/ 	.short	0x0010
        /*0054*/ 	.byte	0x00, 0xf4, 0x21, 0x00


	//----- nvinfo : EIATTR_KPARAM_INFO
	.align		4
.L_21:
        /*0058*/ 	.byte	0x04, 0x17
        /*005a*/ 	.short	(.L_23 - .L_22)
.L_22:
        /*005c*/ 	.word	0x00000000
        /*0060*/ 	.short	0x0001
        /*0062*/ 	.short	0x0008
        /*0064*/ 	.byte	0x00, 0xf4, 0x21, 0x00


	//----- nvinfo : EIATTR_KPARAM_INFO
	.align		4
.L_23:
        /*0068*/ 	.byte	0x04, 0x17
        /*006a*/ 	.short	(.L_25 - .L_24)
.L_24:
        /*006c*/ 	.word	0x00000000
        /*0070*/ 	.short	0x0000
        /*0072*/ 	.short	0x0000
        /*0074*/ 	.byte	0x00, 0xf4, 0x21, 0x00


	//----- nvinfo : EIATTR_SPARSE_MMA_MASK
	.align		4
.L_25:
        /*0078*/ 	.byte	0x03, 0x50
        /*007a*/ 	.short	0x0000


	//----- nvinfo : EIATTR_MAXREG_COUNT
	.align		4
        /*007c*/ 	.byte	0x03, 0x1b
        /*007e*/ 	.short	0x00ff


	//----- nvinfo : EIATTR_EXIT_INSTR_OFFSETS
	.align		4
        /*0080*/ 	.byte	0x04, 0x1c
        /*0082*/ 	.short	(.L_27 - .L_26)


	//   ....[0]....
.L_26:
        /*0084*/ 	.word	0x000005b0


	//----- nvinfo : EIATTR_REQNTID
	.align		4
.L_27:
        /*0088*/ 	.byte	0x04, 0x10
        /*008a*/ 	.short	(.L_29 - .L_28)
.L_28:
        /*008c*/ 	.word	0x00000080
        /*0090*/ 	.word	0x00000001
        /*0094*/ 	.word	0x00000001


	//----- nvinfo : EIATTR_CBANK_PARAM_SIZE
	.align		4
.L_29:
        /*0098*/ 	.byte	0x03, 0x19
        /*009a*/ 	.short	0x0034


	//----- nvinfo : EIATTR_PARAM_CBANK
	.align		4
        /*009c*/ 	.byte	0x04, 0x0a
        /*009e*/ 	.short	(.L_31 - .L_30)
	.align		4
.L_30:
        /*00a0*/ 	.word	index@(.nv.constant0.triton_poi_fused__native_batch_norm_legit_no_training_relu_6)
        /*00a4*/ 	.short	0x0210
        /*00a6*/ 	.short	0x0034


	//----- nvinfo : EIATTR_SW_WAR
	.align		4
.L_31:
        /*00a8*/ 	.byte	0x04, 0x36
        /*00aa*/ 	.short	(.L_33 - .L_32)
.L_32:
        /*00ac*/ 	.word	0x00000008
.L_33:


//--------------------- .nv.callgraph             --------------------------
	.section	.nv.callgraph,"",@"SHT_CUDA_CALLGRAPH"
	.align	4
	.sectionentsize	8
	.align		4
        /*0000*/ 	.word	0x00000000
	.align		4
        /*0004*/ 	.word	0xffffffff
	.align		4
        /*0008*/ 	.word	0x00000000
	.align		4
        /*000c*/ 	.word	0xfffffffe
	.align		4
        /*0010*/ 	.word	0x00000000
	.align		4
        /*0014*/ 	.word	0xfffffffd
	.align		4
        /*0018*/ 	.word	0x00000000
	.align		4
        /*001c*/ 	.word	0xfffffffc


//--------------------- .nv.constant4             --------------------------
	.section	.nv.constant4,"a",@progbits
	.align	8
	.align		8
.nv.constant4:
        /*0000*/ 	.dword	_$_str
	.align		8
        /*0008*/ 	.dword	_$_str_$_2


//--------------------- .text.triton_poi_fused__native_batch_norm_legit_no_training_relu_6 --------------------------
	.section	.text.triton_poi_fused__native_batch_norm_legit_no_training_relu_6,"ax",@progbits
	.align	128
        .global         triton_poi_fused__native_batch_norm_legit_no_training_relu_6
        .type           triton_poi_fused__native_batch_norm_legit_no_training_relu_6,@function
        .size           triton_poi_fused__native_batch_norm_legit_no_training_relu_6,(.L_x_1 - triton_poi_fused__native_batch_norm_legit_no_training_relu_6)
        .other          triton_poi_fused__native_batch_norm_legit_no_training_relu_6,@"STO_CUDA_ENTRY STV_DEFAULT"
triton_poi_fused__native_batch_norm_legit_no_training_relu_6:
.text.triton_poi_fused__native_batch_norm_legit_no_training_relu_6:
[----:B------:R-:W-:Y:S01]  /*0000*/  LDC R1, c[0x0][0x28] ;  /* 0x00000a00ff017b82 */ /* 0x000fe20000000800 */
[----:B------:R-:W1:Y:S07]  /*0010*/  S2R R0, SR_TID.X ;  /* 0x0000000000007919 */ /* 0x000e6e0000002100 */
[----:B------:R-:W2:Y:S01]  /*0020*/  LDC.64 R20, c[0x0][0x220] ;  /* 0x00008800ff147b82 */ /* 0x000ea20000000a00 */
[----:B------:R-:W-:Y:S01]  /*0030*/  ULDC.64 UR4, c[0x0][0x208] ;  /* 0x0000820000047ab9 */ /* 0x000fe20000000a00 */
[----:B------:R-:W3:Y:S06]  /*0040*/  S2R R5, SR_CTAID.X ;  /* 0x0000000000057919 */ /* 0x000eec0000002500 */
[----:B------:R-:W4:Y:S08]  /*0050*/  LDC.64 R12, c[0x0][0x210] ;  /* 0x00008400ff0c7b82 */ /* 0x000f300000000a00 */
[----:B------:R-:W5:Y:S08]  /*0060*/  LDC.64 R16, c[0x0][0x218] ;  /* 0x00008600ff107b82 */ /* 0x000f700000000a00 */
[----:B------:R-:W5:Y:S01]  /*0070*/  LDC.64 R8, c[0x0][0x228] ;  /* 0x00008a00ff087b82 */ /* 0x000f620000000a00 */
[----:B-1----:R-:W-:-:S02]  /*0080*/  SHF.L.U32 R0, R0, 0x2, RZ ;  /* 0x0000000200007819 */ /* 0x002fc400000006ff */
[----:B---3--:R-:W-:Y:S02]  /*0090*/  SHF.R.S32.HI R3, RZ, 0x16, R5 ;  /* 0x00000016ff037819 */ /* 0x008fe40000011405 */
[----:B------:R-:W-:Y:S02]  /*00a0*/  LOP3.LUT R0, R0, 0x1fc, RZ, 0xc0, !PT ;  /* 0x000001fc00007812 */ /* 0x000fe400078ec0ff */
[----:B------:R-:W-:Y:S02]  /*00b0*/  SGXT R3, R3, 0x1 ;  /* 0x000000010303781a */ /* 0x000fe40000000200 */
[----:B------:R-:W-:Y:S02]  /*00c0*/  LEA R0, R5, R0, 0x9 ;  /* 0x0000000005007211 */ /* 0x000fe400078e48ff */
[----:B------:R-:W1:Y:S02]  /*00d0*/  LDC.64 R4, c[0x0][0x230] ;  /* 0x00008c00ff047b82 */ /* 0x000e640000000a00 */
[----:B------:R-:W-:-:S04]  /*00e0*/  LEA.HI R3, R3, R0, RZ, 0x6 ;  /* 0x0000000003037211 */ /* 0x000fc800078f30ff */
[----:B------:R-:W-:-:S04]  /*00f0*/  LOP3.LUT R3, R3, 0xffffffc0, RZ, 0xc0, !PT ;  /* 0xffffffc003037812 */ /* 0x000fc800078ec0ff */
[----:B------:R-:W-:-:S05]  /*0100*/  IADD3 R2, R0, -R3, RZ ;  /* 0x8000000300027210 */ /* 0x000fca0007ffe0ff */
[----:B--2---:R-:W-:-:S06]  /*0110*/  IMAD.WIDE R20, R2, 0x4, R20 ;  /* 0x0000000402147825 */ /* 0x004fcc00078e0214 */
[----:B------:R-:W2:Y:S01]  /*0120*/  LDG.E.EL.128 R20, desc[UR4][R20.64] ;  /* 0x0000000414147981 */ /* 0x000ea2000c2e1d00 */
[----:B----4-:R-:W-:-:S04]  /*0130*/  IMAD.WIDE R12, R0, 0x4, R12 ;  /* 0x00000004000c7825 */ /* 0x010fc800078e020c */
[C---:B-----5:R-:W-:Y:S02]  /*0140*/  IMAD.WIDE R16, R2.reuse, 0x4, R16 ;  /* 0x0000000402107825 */ /* 0x060fe400078e0210 */
[----:B------:R-:W3:Y:S04]  /*0150*/  LDG.E.128 R12, desc[UR4][R12.64] ;  /* 0x000000040c0c7981 */ /* 0x000ee8000c1e1d00 */
[----:B------:R-:W3:Y:S01]  /*0160*/  LDG.E.EL.128 R16, desc[UR4][R16.64] ;  /* 0x0000000410107981 */ /* 0x000ee2000c2e1d00 */
[----:B0-----:R-:W-:-:S04]  /*0170*/  IMAD.WIDE R8, R2, 0x4, R8 ;  /* 0x0000000402087825 */ /* 0x001fc800078e0208 */
[----:B-1----:R-:W-:Y:S02]  /*0180*/  IMAD.WIDE R4, R2, 0x4, R4 ;  /* 0x0000000402047825 */ /* 0x002fe400078e0204 */
[----:B------:R-:W4:Y:S04]  /*0190*/  LDG.E.EL.128 R8, desc[UR4][R8.64] ;  /* 0x0000000408087981 */ /* 0x000f28000c2e1d00 */
[----:B------:R-:W4:Y:S01]  /*01a0*/  LDG.E.EL.128 R4, desc[UR4][R4.64] ;  /* 0x0000000404047981 */ /* 0x000f22000c2e1d00 */
[----:B--2---:R-:W-:Y:S01]  /*01b0*/  FADD R22, R22, 9.9999997473787516356e-06 ;  /* 0x3727c5ac16167421 */ /* 0x004fe20000000000 */
[----:B------:R-:W-:Y:S01]  /*01c0*/  FADD R23, R23, 9.9999997473787516356e-06 ;  /* 0x3727c5ac17177421 */ /* 0x000fe20000000000 */
[----:B------:R-:W-:Y:S01]  /*01d0*/  FADD R2, R20, 9.9999997473787516356e-06 ;  /* 0x3727c5ac14027421 */ /* 0x000fe20000000000 */
[----:B------:R-:W-:Y:S01]  /*01e0*/  FADD R21, R21, 9.9999997473787516356e-06 ;  /* 0x3727c5ac15157421 */ /* 0x000fe20000000000 */
[----:B------:R-:W0:Y:S01]  /*01f0*/  MUFU.SQRT R24, R22 ;  /* 0x0000001600187308 */ /* 0x000e220000002000 */
[----:B------:R-:W-:Y:S01]  /*0200*/  HFMA2.MMA R20, -RZ, RZ, 1.625, 0 ;  /* 0x3e800000ff147435 */ /* 0x000fe200000001ff */
[----:B---3--:R-:W-:-:S06]  /*0210*/  FADD R12, R12, -R16 ;  /* 0x800000100c0c7221 */ /* 0x008fcc0000000000 */
[----:B------:R-:W1:Y:S01]  /*0220*/  MUFU.SQRT R23, R23 ;  /* 0x0000001700177308 */ /* 0x000e620000002000 */
[----:B------:R-:W-:Y:S01]  /*0230*/  FADD R13, R13, -R17 ;  /* 0x800000110d0d7221 */ /* 0x000fe20000000000 */
[----:B------:R-:W-:Y:S01]  /*0240*/  FADD R14, R14, -R18 ;  /* 0x800000120e0e7221 */ /* 0x000fe20000000000 */
[----:B------:R-:W-:Y:S01]  /*0250*/  FADD R18, R15, -R19 ;  /* 0x800000130f127221 */ /* 0x000fe20000000000 */
[----:B0-----:R-:W-:-:S04]  /*0260*/  FSETP.GT.AND P6, PT, R24, 8.50705917302346158658e+37, PT ;  /* 0x7e8000001800780b */ /* 0x001fc80003fc4000 */
[----:B------:R0:W2:Y:S01]  /*0270*/  MUFU.SQRT R25, R2 ;  /* 0x0000000200197308 */ /* 0x0000a20000002000 */
[----:B------:R-:W-:Y:S02]  /*0280*/  FSETP.GEU.AND P1, PT, R24, 1.175494350822287508e-38, PT ;  /* 0x008000001800780b */ /* 0x000fe40003f2e000 */
[----:B-1----:R-:W-:-:S05]  /*0290*/  FSETP.GT.AND P5, PT, R23, 8.50705917302346158658e+37, PT ;  /* 0x7e8000001700780b */ /* 0x002fca0003fa4000 */
[----:B------:R1:W3:Y:S01]  /*02a0*/  MUFU.SQRT R26, R21 ;  /* 0x00000015001a7308 */ /* 0x0002e20000002000 */
[----:B------:R-:W-:Y:S01]  /*02b0*/  FSETP.GEU.AND P2, PT, R23, 1.175494350822287508e-38, PT ;  /* 0x008000001700780b */ /* 0x000fe20003f4e000 */
[----:B0-----:R-:W0:Y:S01]  /*02c0*/  LDC.64 R2, c[0x0][0x238] ;  /* 0x00008e00ff027b82 */ /* 0x001e220000000a00 */
[----:B------:R-:W-:Y:S01]  /*02d0*/  FSEL R16, R20, 1, P5 ;  /* 0x3f80000014107808 */ /* 0x000fe20002800000 */
[----:B------:R-:W-:Y:S01]  /*02e0*/  @P6 FMUL R24, R24, 0.25 ;  /* 0x3e80000018186820 */ /* 0x000fe20000400000 */
[----:B--2---:R-:W-:-:S03]  /*02f0*/  FSETP.GT.AND P3, PT, R25, 8.50705917302346158658e+37, PT ;  /* 0x7e8000001900780b */ /* 0x004fc60003f64000 */
[----:B------:R-:W-:Y:S01]  /*0300*/  @!P1 FMUL R24, R24, 16777216 ;  /* 0x4b80000018189820 */ /* 0x000fe20000400000 */
[----:B-1----:R-:W-:Y:S02]  /*0310*/  FSEL R21, R20, 1, P6 ;  /* 0x3f80000014157808 */ /* 0x002fe40003000000 */
[----:B------:R-:W-:Y:S01]  /*0320*/  FSETP.GEU.AND P6, PT, R25, 1.175494350822287508e-38, PT ;  /* 0x008000001900780b */ /* 0x000fe20003fce000 */
[----:B------:R-:W-:Y:S02]  /*0330*/  @P5 FMUL R23, R23, 0.25 ;  /* 0x3e80000017175820 */ /* 0x000fe40000400000 */
[----:B------:R-:W1:Y:S01]  /*0340*/  MUFU.RCP R24, R24 ;  /* 0x0000001800187308 */ /* 0x000e620000001000 */
[C---:B---3--:R-:W-:Y:S01]  /*0350*/  FSETP.GT.AND P4, PT, R26.reuse, 8.50705917302346158658e+37, PT ;  /* 0x7e8000001a00780b */ /* 0x048fe20003f84000 */
[----:B------:R-:W-:Y:S01]  /*0360*/  @!P2 FMUL R23, R23, 16777216 ;  /* 0x4b8000001717a820 */ /* 0x000fe20000400000 */
[----:B------:R-:W-:Y:S01]  /*0370*/  FSETP.GEU.AND P0, PT, R26, 1.175494350822287508e-38, PT ;  /* 0x008000001a00780b */ /* 0x000fe20003f0e000 */
[----:B------:R-:W-:Y:S01]  /*0380*/  @!P2 FMUL R16, R16, 16777216 ;  /* 0x4b8000001010a820 */ /* 0x000fe20000400000 */
[C---:B------:R-:W-:Y:S01]  /*0390*/  FSEL R17, R20.reuse, 1, P4 ;  /* 0x3f80000014117808 */ /* 0x040fe20002000000 */
[----:B------:R-:W-:Y:S01]  /*03a0*/  @P3 FMUL R25, R25, 0.25 ;  /* 0x3e80000019193820 */ /* 0x000fe20000400000 */
[----:B------:R-:W-:Y:S01]  /*03b0*/  FSEL R20, R20, 1, P3 ;  /* 0x3f80000014147808 */ /* 0x000fe20001800000 */
[----:B------:R-:W2:Y:S01]  /*03c0*/  MUFU.RCP R23, R23 ;  /* 0x0000001700177308 */ /* 0x000ea20000001000 */
[----:B------:R-:W-:Y:S01]  /*03d0*/  @!P1 FMUL R21, R21, 16777216 ;  /* 0x4b80000015159820 */ /* 0x000fe20000400000 */
[----:B------:R-:W-:-:S02]  /*03e0*/  @!P6 FMUL R25, R25, 16777216 ;  /* 0x4b8000001919e820 */ /* 0x000fc40000400000 */
[----:B------:R-:W-:Y:S01]  /*03f0*/  @!P6 FMUL R20, R20, 16777216 ;  /* 0x4b8000001414e820 */ /* 0x000fe20000400000 */
[----:B0-----:R-:W-:-:S04]  /*0400*/  IMAD.WIDE R2, R0, 0x4, R2 ;  /* 0x0000000400027825 */ /* 0x001fc800078e0202 */
[----:B------:R-:W-:Y:S01]  /*0410*/  @P4 FMUL R26, R26, 0.25 ;  /* 0x3e8000001a1a4820 */ /* 0x000fe20000400000 */
[----:B-1----:R-:W-:Y:S01]  /*0420*/  FMUL R21, R24, R21 ;  /* 0x0000001518157220 */ /* 0x002fe20000400000 */
[----:B------:R-:W0:Y:S01]  /*0430*/  MUFU.RCP R25, R25 ;  /* 0x0000001900197308 */ /* 0x000e220000001000 */
[----:B------:R-:W-:Y:S01]  /*0440*/  @!P0 FMUL R17, R17, 16777216 ;  /* 0x4b80000011118820 */ /* 0x000fe20000400000 */
[----:B------:R-:W-:Y:S01]  /*0450*/  @!P0 FMUL R26, R26, 16777216 ;  /* 0x4b8000001a1a8820 */ /* 0x000fe20000400000 */
[----:B------:R-:W-:Y:S01]  /*0460*/  FMUL R21, R21, R14 ;  /* 0x0000000e15157220 */ /* 0x000fe20000400000 */
[----:B--2---:R-:W-:-:S04]  /*0470*/  FMUL R23, R23, R16 ;  /* 0x0000001017177220 */ /* 0x004fc80000400000 */
[----:B------:R-:W1:Y:S01]  /*0480*/  MUFU.RCP R22, R26 ;  /* 0x0000001a00167308 */ /* 0x000e620000001000 */
[----:B----4-:R-:W-:Y:S01]  /*0490*/  FFMA R6, R10, R21, R6 ;  /* 0x000000150a067223 */ /* 0x010fe20000000006 */
[----:B------:R-:W-:-:S04]  /*04a0*/  FMUL R18, R23, R18 ;  /* 0x0000001217127220 */ /* 0x000fc80000400000 */
[C---:B------:R-:W-:Y:S01]  /*04b0*/  FSETP.GEU.AND P1, PT, R6.reuse, RZ, PT ;  /* 0x000000ff0600720b */ /* 0x040fe20003f2e000 */
[----:B0-----:R-:W-:Y:S01]  /*04c0*/  FMUL R25, R25, R20 ;  /* 0x0000001419197220 */ /* 0x001fe20000400000 */
[----:B------:R-:W-:Y:S02]  /*04d0*/  FFMA R7, R11, R18, R7 ;  /* 0x000000120b077223 */ /* 0x000fe40000000007 */
[----:B------:R-:W-:Y:S01]  /*04e0*/  SEL R6, R6, RZ, P1 ;  /* 0x000000ff06067207 */ /* 0x000fe20000800000 */
[----:B------:R-:W-:Y:S02]  /*04f0*/  FMUL R25, R25, R12 ;  /* 0x0000000c19197220 */ /* 0x000fe40000400000 */
[C---:B------:R-:W-:Y:S01]  /*0500*/  FSETP.GEU.AND P0, PT, R7.reuse, RZ, PT ;  /* 0x000000ff0700720b */ /* 0x040fe20003f0e000 */
[----:B-1----:R-:W-:Y:S01]  /*0510*/  FMUL R22, R22, R17 ;  /* 0x0000001116167220 */ /* 0x002fe20000400000 */
[----:B------:R-:W-:Y:S02]  /*0520*/  FFMA R4, R8, R25, R4 ;  /* 0x0000001908047223 */ /* 0x000fe40000000004 */
[----:B------:R-:W-:Y:S01]  /*0530*/  SEL R7, R7, RZ, P0 ;  /* 0x000000ff07077207 */ /* 0x000fe20000000000 */
[----:B------:R-:W-:-:S02]  /*0540*/  FMUL R22, R22, R13 ;  /* 0x0000000d16167220 */ /* 0x000fc40000400000 */
[C---:B------:R-:W-:Y:S02]  /*0550*/  FSETP.GEU.AND P3, PT, R4.reuse, RZ, PT ;  /* 0x000000ff0400720b */ /* 0x040fe40003f6e000 */
[----:B------:R-:W-:Y:S02]  /*0560*/  FFMA R5, R9, R22, R5 ;  /* 0x0000001609057223 */ /* 0x000fe40000000005 */
[----:B------:R-:W-:-:S03]  /*0570*/  SEL R4, R4, RZ, P3 ;  /* 0x000000ff04047207 */ /* 0x000fc60001800000 */
[----:B------:R-:W-:-:S04]  /*0580*/  FSETP.GEU.AND P2, PT, R5, RZ, PT ;  /* 0x000000ff0500720b */ /* 0x000fc80003f4e000 */
[----:B------:R-:W-:-:S05]  /*0590*/  SEL R5, R5, RZ, P2 ;  /* 0x000000ff05057207 */ /* 0x000fca0001000000 */
[----:B------:R-:W-:Y:S01]  /*05a0*/  STG.E.128 desc[UR4][R2.64], R4 ;  /* 0x0000000402007986 */ /* 0x000fe2000c101d04 */
[----:B------:R-:W-:Y:S05]  /*05b0*/  EXIT ;  /* 0x000000000000794d */ /* 0x000fea0003800000 */
.L_x_0:
[----:B------:R-:W-:-:S00]  /*05c0*/  BRA `(.L_x_0) ;  /* 0xfffffffc00fc7947 */ /* 0x000fc0000383ffff */
[----:B------:R-:W-:-:S00]  /*05d0*/  NOP ;  /* 0x0000000000007918 */ /* 0x000fc00000000000 */
        /* <DEDUP_REMOVED lines=10> */
.L_x_1:


//--------------------- .nv.global.init           --------------------------
	.section	.nv.global.init,"aw",@progbits
.nv.global.init:
	.type		_$_str,@object
	.size		_$_str,(_$_str_$_2 - _$_str)
_$_str:
        /*0000*/ 	.byte	0x5f, 0x5f, 0x43, 0x55, 0x44, 0x41, 0x5f, 0x46, 0x54, 0x5a, 0x00
	.type		_$_str_$_2,@object
	.size		_$_str_$_2,(.L_1 - _$_str_$_2)
_$_str_$_2:
        /*000b*/ 	.byte	0x5f, 0x5f, 0x43, 0x55, 0x44, 0x41, 0x5f, 0x50, 0x52, 0x45, 0x43, 0x5f, 0x53, 0x51, 0x52, 0x54
        /*001b*/ 	.byte	0x00
.L_1:


//--------------------- .nv.constant0.triton_poi_fused__native_batch_norm_legit_no_training_relu_6 --------------------------
	.section	.nv.constant0.triton_poi_fused__native_batch_norm_legit_no_training_relu_6,"a",@progbits
	.sectionflags	@""
	.align	4
.nv.constant0.triton_poi_fused__native_batch_norm_legit_no_training_relu_6:
	.zero		580
